	.headerflags	@"EF_CUDA_TEXMODE_UNIFIED EF_CUDA_64BIT_ADDRESS EF_CUDA_ACCELERATORS EF_CUDA_SM90 EF_CUDA_VIRTUAL_SM(EF_CUDA_SM90)"
	.elftype	@"ET_EXEC"


//--------------------- .nv.info                  --------------------------
	.section	.nv.info,"",@"SHT_CUDA_INFO"
	.align	4


	//----- nvinfo : EIATTR_REGCOUNT
	.align		4
        /*0000*/ 	.byte	0x04, 0x2f
        /*0002*/ 	.short	(.L_1 - .L_0)
	.align		4
.L_0:
        /*0004*/ 	.word	index@(triton_poi_fused_cat_17)
        /*0008*/ 	.word	0x00000013


	//----- nvinfo : EIATTR_MIN_STACK_SIZE
	.align		4
.L_1:
        /*000c*/ 	.byte	0x04, 0x12
        /*000e*/ 	.short	(.L_3 - .L_2)
	.align		4
.L_2:
        /*0010*/ 	.word	index@(triton_poi_fused_cat_17)
        /*0014*/ 	.word	0x00000000


	//----- nvinfo : EIATTR_FRAME_SIZE
	.align		4
.L_3:
        /*0018*/ 	.byte	0x04, 0x11
        /*001a*/ 	.short	(.L_5 - .L_4)
	.align		4
.L_4:
        /*001c*/ 	.word	index@(triton_poi_fused_cat_17)
        /*0020*/ 	.word	0x00000000


	//----- nvinfo : EIATTR_MIN_STACK_SIZE
	.align		4
.L_5:
        /*0024*/ 	.byte	0x04, 0x12
        /*0026*/ 	.short	(.L_7 - .L_6)
	.align		4
.L_6:
        /*0028*/ 	.word	index@(triton_poi_fused_cat_17)
        /*002c*/ 	.word	0x00000000
.L_7:


//--------------------- .nv.info.triton_poi_fused_cat_17 --------------------------
	.section	.nv.info.triton_poi_fused_cat_17,"",@"SHT_CUDA_INFO"
	.sectionflags	@""
	.align	4


	//----- nvinfo : EIATTR_CUDA_API_VERSION
	.align		4
        /*0000*/ 	.byte	0x04, 0x37
        /*0002*/ 	.short	(.L_9 - .L_8)
.L_8:
        /*0004*/ 	.word	0x0000007c


	//----- nvinfo : EIATTR_KPARAM_INFO
	.align		4
.L_9:
        /*0008*/ 	.byte	0x04, 0x17
        /*000a*/ 	.short	(.L_11 - .L_10)
.L_10:
        /*000c*/ 	.word	0x00000000
        /*0010*/ 	.short	0x0004
        /*0012*/ 	.short	0x0020
        /*0014*/ 	.byte	0x00, 0xf0, 0x11, 0x00


	//----- nvinfo : EIATTR_KPARAM_INFO
	.align		4
.L_11:
        /*0018*/ 	.byte	0x04, 0x17
        /*001a*/ 	.short	(.L_13 - .L_12)
.L_12:
        /*001c*/ 	.word	0x00000000
        /*0020*/ 	.short	0x0003
        /*0022*/ 	.short	0x0018
        /*0024*/ 	.byte	0x00, 0xf4, 0x21, 0x00


	//----- nvinfo : EIATTR_KPARAM_INFO
	.align		4
.L_13:
        /*0028*/ 	.byte	0x04, 0x17
        /*002a*/ 	.short	(.L_15 - .L_14)
.L_14:
        /*002c*/ 	.word	0x00000000
        /*0030*/ 	.short	0x0002
        /*0032*/ 	.short	0x0010
        /*0034*/ 	.byte	0x00, 0xf4, 0x21, 0x00


	//----- nvinfo : EIATTR_KPARAM_INFO
	.align		4
.L_15:
        /*0038*/ 	.byte	0x04, 0x17
        /*003a*/ 	.short	(.L_17 - .L_16)
.L_16:
        /*003c*/ 	.word	0x00000000
        /*0040*/ 	.short	0x0001
        /*0042*/ 	.short	0x0008
        /*0044*/ 	.byte	0x00, 0xf4, 0x21, 0x00


	//----- nvinfo : EIATTR_KPARAM_INFO
	.align		4
.L_17:
        /*0048*/ 	.byte	0x04, 0x17
        /*004a*/ 	.short	(.L_19 - .L_18)
.L_18:
        /*004c*/ 	.word	0x00000000
        /*0050*/ 	.short	0x0000
        /*0052*/ 	.short	0x0000
        /*0054*/ 	.byte	0x00, 0xf4, 0x21, 0x00


	//----- nvinfo : EIATTR_SPARSE_MMA_MASK
	.align		4
.L_19:
        /*0058*/ 	.byte	0x03, 0x50
        /*005a*/ 	.short	0x0000


	//----- nvinfo : EIATTR_MAXREG_COUNT
	.align		4
        /*005c*/ 	.byte	0x03, 0x1b
        /*005e*/ 	.short	0x00ff


	//----- nvinfo : EIATTR_EXIT_INSTR_OFFSETS
	.align		4
        /*0060*/ 	.byte	0x04, 0x1c
        /*0062*/ 	.short	(.L_21 - .L_20)


	//   ....[0]....
.L_20:
        /*0064*/ 	.word	0x00000350


	//----- nvinfo : EIATTR_REQNTID
	.align		4
.L_21:
        /*0068*/ 	.byte	0x04, 0x10
        /*006a*/ 	.short	(.L_23 - .L_22)
.L_22:
        /*006c*/ 	.word	0x00000100
        /*0070*/ 	.word	0x00000001
        /*0074*/ 	.word	0x00000001


	//----- nvinfo : EIATTR_CBANK_PARAM_SIZE
	.align		4
.L_23:
        /*0078*/ 	.byte	0x03, 0x19
        /*007a*/ 	.short	0x0024


	//----- nvinfo : EIATTR_PARAM_CBANK
	.align		4
        /*007c*/ 	.byte	0x04, 0x0a
        /*007e*/ 	.short	(.L_25 - .L_24)
	.align		4
.L_24:
        /*0080*/ 	.word	index@(.nv.constant0.triton_poi_fused_cat_17)
        /*0084*/ 	.short	0x0210
        /*0086*/ 	.short	0x0024


	//----- nvinfo : EIATTR_SW_WAR
	.align		4
.L_25:
        /*0088*/ 	.byte	0x04, 0x36
        /*008a*/ 	.short	(.L_27 - .L_26)
.L_26:
        /*008c*/ 	.word	0x00000008
.L_27:


//--------------------- .nv.callgraph             --------------------------
	.section	.nv.callgraph,"",@"SHT_CUDA_CALLGRAPH"
	.align	4
	.sectionentsize	8
	.align		4
        /*0000*/ 	.word	0x00000000
	.align		4
        /*0004*/ 	.word	0xffffffff
	.align		4
        /*0008*/ 	.word	0x00000000
	.align		4
        /*000c*/ 	.word	0xfffffffe
	.align		4
        /*0010*/ 	.word	0x00000000
	.align		4
        /*0014*/ 	.word	0xfffffffd
	.align		4
        /*0018*/ 	.word	0x00000000
	.align		4
        /*001c*/ 	.word	0xfffffffc


//--------------------- .text.triton_poi_fused_cat_17 --------------------------
	.section	.text.triton_poi_fused_cat_17,"ax",@progbits
	.align	128
        .global         triton_poi_fused_cat_17
        .type           triton_poi_fused_cat_17,@function
        .size           triton_poi_fused_cat_17,(.L_x_1 - triton_poi_fused_cat_17)
        .other          triton_poi_fused_cat_17,@"STO_CUDA_ENTRY STV_DEFAULT"
triton_poi_fused_cat_17:
.text.triton_poi_fused_cat_17:
[----:B------:R-:W-:Y:S01]  /*0000*/  LDC R1, c[0x0][0x28] ;  /* 0x00000a00ff017b82 */ /* 0x000fe20000000800 */
[----:B------:R-:W1:Y:S07]  /*0010*/  S2R R0, SR_TID.X ;  /* 0x0000000000007919 */ /* 0x000e6e0000002100 */
[----:B------:R-:W2:Y:S01]  /*0020*/  LDC.64 R4, c[0x0][0x218] ;  /* 0x00008600ff047b82 */ /* 0x000ea20000000a00 */
[----:B------:R-:W-:Y:S01]  /*0030*/  ULDC.64 UR6, c[0x0][0x220] ;  /* 0x0000880000067ab9 */ /* 0x000fe20000000a00 */
[----:B------:R-:W-:Y:S01]  /*0040*/  ULDC.64 UR4, c[0x0][0x208] ;  /* 0x0000820000047ab9 */ /* 0x000fe20000000a00 */
[----:B------:R-:W3:Y:S01]  /*0050*/  S2R R3, SR_CTAID.X ;  /* 0x0000000000037919 */ /* 0x000ee20000002500 */
[----:B-1----:R-:W-:-:S05]  /*0060*/  IMAD.SHL.U32 R0, R0, 0x2, RZ ;  /* 0x0000000200007824 */ /* 0x002fca00078e00ff */
[----:B------:R-:W-:-:S05]  /*0070*/  LOP3.LUT R0, R0, 0x1fe, RZ, 0xc0, !PT ;  /* 0x000001fe00007812 */ /* 0x000fca00078ec0ff */
[----:B---3--:R-:W-:Y:S02]  /*0080*/  IMAD R0, R3, 0x200, R0 ;  /* 0x0000020003007824 */ /* 0x008fe400078e0200 */
[----:B------:R-:W1:Y:S03]  /*0090*/  LDC.64 R2, c[0x0][0x210] ;  /* 0x00008400ff027b82 */ /* 0x000e660000000a00 */
[----:B------:R-:W-:-:S04]  /*00a0*/  SHF.R.S32.HI R7, RZ, 0x1f, R0 ;  /* 0x0000001fff077819 */ /* 0x000fc80000011400 */
[CC--:B------:R-:W-:Y:S02]  /*00b0*/  LEA.HI R6, R7.reuse, R0.reuse, RZ, 0xa ;  /* 0x0000000007067211 */ /* 0x0c0fe400078f50ff */
[----:B------:R-:W-:Y:S02]  /*00c0*/  LEA.HI R10, R7, R0, RZ, 0x11 ;  /* 0x00000000070a7211 */ /* 0x000fe400078f88ff */
[----:B------:R-:W-:Y:S02]  /*00d0*/  SHF.R.S32.HI R8, RZ, 0xa, R6 ;  /* 0x0000000aff087819 */ /* 0x000fe40000011406 */
[----:B------:R-:W-:Y:S02]  /*00e0*/  LOP3.LUT R7, R6, 0xfffffc00, RZ, 0xc0, !PT ;  /* 0xfffffc0006077812 */ /* 0x000fe400078ec0ff */
[----:B------:R-:W-:Y:S02]  /*00f0*/  LEA.HI R9, R8, R8, RZ, 0x7 ;  /* 0x0000000808097211 */ /* 0x000fe400078f38ff */
[----:B------:R-:W-:Y:S01]  /*0100*/  SHF.R.S32.HI R11, RZ, 0x11, R10 ;  /* 0x00000011ff0b7819 */ /* 0x000fe2000001140a */
[----:B------:R-:W-:Y:S01]  /*0110*/  IMAD.IADD R7, R0, 0x1, -R7 ;  /* 0x0000000100077824 */ /* 0x000fe200078e0a07 */
[----:B------:R-:W-:-:S03]  /*0120*/  LOP3.LUT R9, R9, 0xffffff80, RZ, 0xc0, !PT ;  /* 0xffffff8009097812 */ /* 0x000fc600078ec0ff */
[----:B------:R-:W-:Y:S01]  /*0130*/  IMAD.U32 R6, R11, 0x10000, RZ ;  /* 0x000100000b067824 */ /* 0x000fe200078e00ff */
[----:B------:R-:W-:Y:S01]  /*0140*/  LOP3.LUT R11, R10, 0xfffe0000, RZ, 0xc0, !PT ;  /* 0xfffe00000a0b7812 */ /* 0x000fe200078ec0ff */
[----:B------:R-:W-:Y:S01]  /*0150*/  IMAD.IADD R9, R8, 0x1, -R9 ;  /* 0x0000000108097824 */ /* 0x000fe200078e0a09 */
[----:B------:R-:W-:Y:S02]  /*0160*/  SHF.R.S32.HI R10, RZ, 0x1f, R7 ;  /* 0x0000001fff0a7819 */ /* 0x000fe40000011407 */
[----:B------:R-:W-:Y:S01]  /*0170*/  SHF.R.S32.HI R13, RZ, 0x1f, R6 ;  /* 0x0000001fff0d7819 */ /* 0x000fe20000011406 */
[C---:B------:R-:W-:Y:S01]  /*0180*/  IMAD.SHL.U32 R8, R9.reuse, 0x400, RZ ;  /* 0x0000040009087824 */ /* 0x040fe200078e00ff */
[C---:B------:R-:W-:Y:S01]  /*0190*/  ISETP.GE.AND P0, PT, R9.reuse, 0x40, PT ;  /* 0x000000400900780c */ /* 0x040fe20003f06270 */
[----:B--2---:R-:W-:Y:S01]  /*01a0*/  IMAD.WIDE R4, R9, 0x4, R4 ;  /* 0x0000000409047825 */ /* 0x004fe200078e0204 */
[----:B------:R-:W-:Y:S02]  /*01b0*/  IADD3 R11, R6, R0, -R11 ;  /* 0x00000000060b7210 */ /* 0x000fe40007ffe80b */
[----:B------:R-:W-:-:S02]  /*01c0*/  IADD3 R7, P1, P2, R8, R7, R6 ;  /* 0x0000000708077210 */ /* 0x000fc40007a3e006 */
[----:B------:R-:W-:Y:S01]  /*01d0*/  SHF.R.S32.HI R8, RZ, 0x1f, R8 ;  /* 0x0000001fff087819 */ /* 0x000fe20000011408 */
[----:B-1----:R-:W-:-:S03]  /*01e0*/  IMAD.WIDE R2, R11, 0x4, R2 ;  /* 0x000000040b027825 */ /* 0x002fc600078e0202 */
[----:B------:R-:W-:Y:S02]  /*01f0*/  IADD3.X R8, R8, R10, R13, P1, P2 ;  /* 0x0000000a08087210 */ /* 0x000fe40000fe440d */
[----:B------:R-:W-:Y:S02]  /*0200*/  CS2R R10, SRZ ;  /* 0x00000000000a7805 */ /* 0x000fe4000001ff00 */
[----:B------:R-:W-:Y:S02]  /*0210*/  ISETP.GT.AND P1, PT, R9, 0x3f, PT ;  /* 0x0000003f0900780c */ /* 0x000fe40003f24270 */
[----:B------:R-:W-:Y:S02]  /*0220*/  CS2R R12, SRZ ;  /* 0x00000000000c7805 */ /* 0x000fe4000001ff00 */
[C---:B------:R-:W-:Y:S02]  /*0230*/  LEA R6, P2, R7.reuse, UR6, 0x2 ;  /* 0x0000000607067c11 */ /* 0x040fe4000f8410ff */
[----:B------:R-:W-:Y:S01]  /*0240*/  CS2R R14, SRZ ;  /* 0x00000000000e7805 */ /* 0x000fe2000001ff00 */
[----:B------:R-:W2:Y:S01]  /*0250*/  @!P0 LDG.E.64 R10, desc[UR4][R2.64] ;  /* 0x00000004020a8981 */ /* 0x000ea2000c1e1b00 */
[----:B------:R-:W-:-:S02]  /*0260*/  LEA.HI.X R7, R7, UR7, R8, 0x2, P2 ;  /* 0x0000000707077c11 */ /* 0x000fc400090f1408 */
[----:B------:R-:W1:Y:S01]  /*0270*/  LDC.64 R8, c[0x0][0x228] ;  /* 0x00008a00ff087b82 */ /* 0x000e620000000a00 */
[----:B------:R-:W3:Y:S04]  /*0280*/  @!P0 LDG.E.EL R12, desc[UR4][R4.64] ;  /* 0x00000004040c8981 */ /* 0x000ee8000c2e1900 */
[----:B------:R-:W4:Y:S04]  /*0290*/  @!P0 LDG.E.EL R13, desc[UR4][R4.64] ;  /* 0x00000004040d8981 */ /* 0x000f28000c2e1900 */
[----:B------:R-:W5:Y:S01]  /*02a0*/  @P1 LDG.E.64 R14, desc[UR4][R6.64+-0x40000] ;  /* 0xfc000004060e1981 */ /* 0x000f62000c1e1b00 */
[----:B--2---:R-:W-:-:S02]  /*02b0*/  SEL R10, R10, RZ, !P0 ;  /* 0x000000ff0a0a7207 */ /* 0x004fc40004000000 */
[----:B------:R-:W-:Y:S02]  /*02c0*/  SEL R16, R11, RZ, !P0 ;  /* 0x000000ff0b107207 */ /* 0x000fe40004000000 */
[----:B---3--:R-:W-:Y:S02]  /*02d0*/  SEL R3, R12, RZ, !P0 ;  /* 0x000000ff0c037207 */ /* 0x008fe40004000000 */
[----:B----4-:R-:W-:-:S03]  /*02e0*/  SEL R13, R13, RZ, !P0 ;  /* 0x000000ff0d0d7207 */ /* 0x010fc60004000000 */
[----:B------:R-:W-:Y:S01]  /*02f0*/  FADD R12, R10, R3 ;  /* 0x000000030a0c7221 */ /* 0x000fe20000000000 */
[----:B-1----:R-:W-:Y:S01]  /*0300*/  IMAD.WIDE R2, R0, 0x4, R8 ;  /* 0x0000000400027825 */ /* 0x002fe200078e0208 */
[----:B-----5:R-:W-:-:S03]  /*0310*/  @P0 SEL R12, R14, RZ, P1 ;  /* 0x000000ff0e0c0207 */ /* 0x020fc60000800000 */
[----:B------:R-:W-:Y:S01]  /*0320*/  FADD R13, R16, R13 ;  /* 0x0000000d100d7221 */ /* 0x000fe20000000000 */
[----:B------:R-:W-:-:S05]  /*0330*/  @P0 SEL R13, R15, RZ, P1 ;  /* 0x000000ff0f0d0207 */ /* 0x000fca0000800000 */
[----:B------:R-:W-:Y:S01]  /*0340*/  STG.E.64 desc[UR4][R2.64], R12 ;  /* 0x0000000c02007986 */ /* 0x000fe2000c101b04 */
[----:B------:R-:W-:Y:S05]  /*0350*/  EXIT ;  /* 0x000000000000794d */ /* 0x000fea0003800000 */
.L_x_0:
[----:B------:R-:W-:-:S00]  /*0360*/  BRA `(.L_x_0) ;  /* 0xfffffffc00fc7947 */ /* 0x000fc0000383ffff */
[----:B------:R-:W-:-:S00]  /*0370*/  NOP ;  /* 0x0000000000007918 */ /* 0x000fc00000000000 */
        /* <DEDUP_REMOVED lines=8> */
.L_x_1:


//--------------------- .nv.constant0.triton_poi_fused_cat_17 --------------------------
	.section	.nv.constant0.triton_poi_fused_cat_17,"a",@progbits
	.sectionflags	@""
	.align	4
.nv.constant0.triton_poi_fused_cat_17:
	.zero		564
